//
// Generated by NVIDIA NVVM Compiler
//
// Compiler Build ID: CL-36424714
// Cuda compilation tools, release 13.0, V13.0.88
// Based on NVVM 20.0.0
//

.version 9.0
.target sm_100
.address_size 64

	// .globl	_Z9fillArrayPii
.extern .func  (.param .b32 func_retval0) vprintf
(
	.param .b64 vprintf_param_0,
	.param .b64 vprintf_param_1
)
;
.global .align 1 .b8 $str[37] = {84, 104, 114, 101, 97, 100, 32, 37, 100, 32, 119, 114, 105, 116, 105, 110, 103, 32, 116, 111, 32, 100, 95, 97, 114, 114, 91, 37, 100, 93, 32, 61, 32, 37, 100, 10};

.visible .entry _Z9fillArrayPii(
	.param .u64 .ptr .align 1 _Z9fillArrayPii_param_0,
	.param .u32 _Z9fillArrayPii_param_1
)
{
	.local .align 8 .b8 	__local_depot0[16];
	.reg .b64 	%SP;
	.reg .b64 	%SPL;
	.reg .pred 	%p<2>;
	.reg .b32 	%r<8>;
	.reg .b64 	%rd<9>;

	mov.u64 	%SPL, __local_depot0;
	cvta.local.u64 	%SP, %SPL;
	ld.param.u64 	%rd1, [_Z9fillArrayPii_param_0];
	ld.param.u32 	%r2, [_Z9fillArrayPii_param_1];
	mov.u32 	%r3, %ctaid.x;
	mov.u32 	%r4, %ntid.x;
	mov.u32 	%r5, %tid.x;
	mad.lo.s32 	%r1, %r3, %r4, %r5;
	setp.ge.s32 	%p1, %r1, %r2;
	@%p1 bra 	$L__BB0_2;
	add.u64 	%rd2, %SP, 0;
	add.u64 	%rd3, %SPL, 0;
	cvta.to.global.u64 	%rd4, %rd1;
	mul.wide.s32 	%rd5, %r1, 4;
	add.s64 	%rd6, %rd4, %rd5;
	st.global.u32 	[%rd6], %r1;
	st.local.v2.u32 	[%rd3], {%r1, %r1};
	st.local.u32 	[%rd3+8], %r1;
	mov.u64 	%rd7, $str;
	cvta.global.u64 	%rd8, %rd7;
	{ // callseq 0, 0
	.param .b64 param0;
	st.param.b64 	[param0], %rd8;
	.param .b64 param1;
	st.param.b64 	[param1], %rd2;
	.param .b32 retval0;
	call.uni (retval0), 
	vprintf, 
	(
	param0, 
	param1
	);
	ld.param.b32 	%r6, [retval0];
	} // callseq 0
$L__BB0_2:
	ret;

}


// ===== COMPILED SASS (sm_100) =====

	.target	sm_100

	.elftype	@"ET_EXEC"


//--------------------- .note.nv.tkinfo           --------------------------
	.section	.note.nv.tkinfo,"",@"SHT_NOTE"
	.sectionflags	@"SHF_NOTE_NV_TKINFO"
	.tkinfo
        /*0018*/ 	.word	0x00000002
        /*0030*/ 	.string	""
        /*0030*/ 	.string	"ptxas"
        /*0030*/ 	.string	"Cuda compilation tools, release 13.0, V13.0.88"
        /*0030*/ 	.string	"Build cuda_13.0.r13.0/compiler.36424714_0"
        /*0030*/ 	.string	"-arch sm_100 -m 64 "



//--------------------- .note.nv.cuinfo           --------------------------
	.section	.note.nv.cuinfo,"",@"SHT_NOTE"
	.sectionflags	@"SHF_NOTE_NV_CUINFO"
        /*0018*/ 	.short	0x0002
        /*001a*/ 	.short	0x0064
        /*001c*/ 	.short	0x0082
	.zero		2


//--------------------- .nv.info                  --------------------------
	.section	.nv.info,"",@"SHT_CUDA_INFO"
	.align	4


	//----- nvinfo : EIATTR_REGCOUNT
	.align		4
        /*0000*/ 	.byte	0x04, 0x2f
        /*0002*/ 	.short	(.L_2 - .L_1)
	.align		4
.L_1:
        /*0004*/ 	.word	index@(_Z9fillArrayPii)
        /*0008*/ 	.word	0x00000018


	//----- nvinfo : EIATTR_FRAME_SIZE
	.align		4
.L_2:
        /*000c*/ 	.byte	0x04, 0x11
        /*000e*/ 	.short	(.L_4 - .L_3)
	.align		4
.L_3:
        /*0010*/ 	.word	index@(_Z9fillArrayPii)
        /*0014*/ 	.word	0x00000010


	//----- nvinfo : EIATTR_MIN_STACK_SIZE
	.align		4
.L_4:
        /*0018*/ 	.byte	0x04, 0x12
        /*001a*/ 	.short	(.L_6 - .L_5)
	.align		4
.L_5:
        /*001c*/ 	.word	index@(_Z9fillArrayPii)
        /*0020*/ 	.word	0x00000010
.L_6:


//--------------------- .nv.compat                --------------------------
	.section	.nv.compat,"",@"SHT_CUDA_COMPAT_INFO"
	.align	4
        /*0000*/ 	.byte	0x02, 0x09, 0x00, 0x00, 0x02, 0x02, 0x01, 0x00, 0x02, 0x05, 0x05, 0x00, 0x03, 0x07, 0x01, 0x01
        /*0010*/ 	.byte	0x02, 0x03, 0x00, 0x00, 0x02, 0x06, 0x01, 0x00, 0x04, 0x0b, 0x08, 0x00, 0x09, 0x00, 0x00, 0x00
        /*0020*/ 	.byte	0x00, 0x00, 0x00, 0x00


//--------------------- .nv.info._Z9fillArrayPii  --------------------------
	.section	.nv.info._Z9fillArrayPii,"",@"SHT_CUDA_INFO"
	.sectionflags	@""
	.align	4


	//----- nvinfo : EIATTR_CUDA_API_VERSION
	.align		4
        /*0000*/ 	.byte	0x04, 0x37
        /*0002*/ 	.short	(.L_8 - .L_7)
.L_7:
        /*0004*/ 	.word	0x00000082


	//----- nvinfo : EIATTR_KPARAM_INFO
	.align		4
.L_8:
        /*0008*/ 	.byte	0x04, 0x17
        /*000a*/ 	.short	(.L_10 - .L_9)
.L_9:
        /*000c*/ 	.word	0x00000000
        /*0010*/ 	.short	0x0001
        /*0012*/ 	.short	0x0008
        /*0014*/ 	.byte	0x00, 0xf0, 0x11, 0x00


	//----- nvinfo : EIATTR_KPARAM_INFO
	.align		4
.L_10:
        /*0018*/ 	.byte	0x04, 0x17
        /*001a*/ 	.short	(.L_12 - .L_11)
.L_11:
        /*001c*/ 	.word	0x00000000
        /*0020*/ 	.short	0x0000
        /*0022*/ 	.short	0x0000
        /*0024*/ 	.byte	0x00, 0xf5, 0x21, 0x00


	//----- nvinfo : EIATTR_SPARSE_MMA_MASK
	.align		4
.L_12:
        /*0028*/ 	.byte	0x03, 0x50
        /*002a*/ 	.short	0x0000


	//----- nvinfo : EIATTR_MAXREG_COUNT
	.align		4
        /*002c*/ 	.byte	0x03, 0x1b
        /*002e*/ 	.short	0x00ff


	//----- nvinfo : EIATTR_EXTERNS
	.align		4
        /*0030*/ 	.byte	0x04, 0x0f
        /*0032*/ 	.short	(.L_14 - .L_13)


	//   ....[0]....
	.align		4
.L_13:
        /*0034*/ 	.word	index@(vprintf)


	//----- nvinfo : EIATTR_MERCURY_ISA_VERSION
	.align		4
.L_14:
        /*0038*/ 	.byte	0x03, 0x5f
        /*003a*/ 	.short	0x0101


	//----- nvinfo : EIATTR_VRC_CTA_INIT_COUNT
	.align		4
        /*003c*/ 	.byte	0x02, 0x4a
	.zero		1
	.zero		1


	//----- nvinfo : EIATTR_SYSCALL_OFFSETS
	.align		4
        /*0040*/ 	.byte	0x04, 0x46
        /*0042*/ 	.short	(.L_16 - .L_15)


	//   ....[0]....
.L_15:
        /*0044*/ 	.word	0x000001a0


	//----- nvinfo : EIATTR_EXIT_INSTR_OFFSETS
	.align		4
.L_16:
        /*0048*/ 	.byte	0x04, 0x1c
        /*004a*/ 	.short	(.L_18 - .L_17)


	//   ....[0]....
.L_17:
        /*004c*/ 	.word	0x000000c0


	//   ....[1]....
        /*0050*/ 	.word	0x000001b0


	//----- nvinfo : EIATTR_CRS_STACK_SIZE
	.align		4
.L_18:
        /*0054*/ 	.byte	0x04, 0x1e
        /*0056*/ 	.short	(.L_20 - .L_19)
.L_19:
        /*0058*/ 	.word	0x00000000


	//----- nvinfo : EIATTR_CBANK_PARAM_SIZE
	.align		4
.L_20:
        /*005c*/ 	.byte	0x03, 0x19
        /*005e*/ 	.short	0x000c


	//----- nvinfo : EIATTR_PARAM_CBANK
	.align		4
        /*0060*/ 	.byte	0x04, 0x0a
        /*0062*/ 	.short	(.L_22 - .L_21)
	.align		4
.L_21:
        /*0064*/ 	.word	index@(.nv.constant0._Z9fillArrayPii)
        /*0068*/ 	.short	0x0380
        /*006a*/ 	.short	0x000c


	//----- nvinfo : EIATTR_SW_WAR
	.align		4
.L_22:
        /*006c*/ 	.byte	0x04, 0x36
        /*006e*/ 	.short	(.L_24 - .L_23)
.L_23:
        /*0070*/ 	.word	0x00000008
.L_24:


//--------------------- .nv.callgraph             --------------------------
	.section	.nv.callgraph,"",@"SHT_CUDA_CALLGRAPH"
	.align	4
	.sectionentsize	8
	.align		4
        /*0000*/ 	.word	0x00000000
	.align		4
        /*0004*/ 	.word	0xffffffff
	.align		4
        /*0008*/ 	.word	index@(_Z9fillArrayPii)
	.align		4
        /*000c*/ 	.word	index@(vprintf)
	.align		4
        /*0010*/ 	.word	0x00000000
	.align		4
        /*0014*/ 	.word	0xfffffffe
	.align		4
        /*0018*/ 	.word	0x00000000
	.align		4
        /*001c*/ 	.word	0xfffffffd
	.align		4
        /*0020*/ 	.word	0x00000000
	.align		4
        /*0024*/ 	.word	0xfffffffc


//--------------------- .nv.constant4             --------------------------
	.section	.nv.constant4,"a",@progbits
	.align	8
	.align		8
.nv.constant4:
        /*0000*/ 	.dword	vprintf
	.align		8
        /*0008*/ 	.dword	$str


//--------------------- .text._Z9fillArrayPii     --------------------------
	.section	.text._Z9fillArrayPii,"ax",@progbits
	.align	128
        .global         _Z9fillArrayPii
        .type           _Z9fillArrayPii,@function
        .size           _Z9fillArrayPii,(.L_x_2 - _Z9fillArrayPii)
        .other          _Z9fillArrayPii,@"STO_CUDA_ENTRY STV_DEFAULT"
_Z9fillArrayPii:
.text._Z9fillArrayPii:
[----:B------:R-:W0:Y:S01]  /*0000*/  LDC R1, c[0x0][0x37c] ;  /* 0x0000df00ff017b82 */ /* 0x000e220000000800 */
[----:B------:R-:W1:Y:S01]  /*0010*/  S2R R3, SR_TID.X ;  /* 0x0000000000037919 */ /* 0x000e620000002100 */
[----:B------:R-:W2:Y:S06]  /*0020*/  LDCU UR5, c[0x0][0x2fc] ;  /* 0x00005f80ff0577ac */ /* 0x000eac0008000800 */
[----:B------:R-:W1:Y:S01]  /*0030*/  S2UR UR6, SR_CTAID.X ;  /* 0x00000000000679c3 */ /* 0x000e620000002500 */
[----:B0-----:R-:W-:Y:S01]  /*0040*/  VIADD R1, R1, 0xfffffff0 ;  /* 0xfffffff001017836 */ /* 0x001fe20000000000 */
[----:B------:R-:W0:Y:S01]  /*0050*/  LDCU UR7, c[0x0][0x388] ;  /* 0x00007100ff0777ac */ /* 0x000e220008000800 */
[----:B------:R-:W3:Y:S05]  /*0060*/  LDCU UR4, c[0x0][0x2f8] ;  /* 0x00005f00ff0477ac */ /* 0x000eea0008000800 */
[----:B------:R-:W1:Y:S01]  /*0070*/  LDC R2, c[0x0][0x360] ;  /* 0x0000d800ff027b82 */ /* 0x000e620000000800 */
[----:B---3--:R-:W-:-:S04]  /*0080*/  IADD3 R6, P1, PT, R1, UR4, RZ ;  /* 0x0000000401067c10 */ /* 0x008fc8000ff3e0ff */
[----:B--2---:R-:W-:Y:S01]  /*0090*/  IADD3.X R7, PT, PT, RZ, UR5, RZ, P1, !PT ;  /* 0x00000005ff077c10 */ /* 0x004fe20008ffe4ff */
[----:B-1----:R-:W-:-:S05]  /*00a0*/  IMAD R2, R2, UR6, R3 ;  /* 0x0000000602027c24 */ /* 0x002fca000f8e0203 */
[----:B0-----:R-:W-:-:S13]  /*00b0*/  ISETP.GE.AND P0, PT, R2, UR7, PT ;  /* 0x0000000702007c0c */ /* 0x001fda000bf06270 */
[----:B------:R-:W-:Y:S05]  /*00c0*/  @P0 EXIT ;  /* 0x000000000000094d */ /* 0x000fea0003800000 */
[----:B------:R-:W0:Y:S01]  /*00d0*/  LDC.64 R8, c[0x0][0x380] ;  /* 0x0000e000ff087b82 */ /* 0x000e220000000a00 */
[----:B------:R-:W1:Y:S01]  /*00e0*/  LDCU.64 UR4, c[0x0][0x358] ;  /* 0x00006b00ff0477ac */ /* 0x000e620008000a00 */
[----:B------:R-:W-:Y:S01]  /*00f0*/  IMAD.MOV.U32 R3, RZ, RZ, R2 ;  /* 0x000000ffff037224 */ /* 0x000fe200078e0002 */
[----:B------:R-:W-:Y:S01]  /*0100*/  MOV R0, 0x0 ;  /* 0x0000000000007802 */ /* 0x000fe20000000f00 */
[----:B------:R2:W-:Y:S01]  /*0110*/  STL [R1+0x8], R2 ;  /* 0x0000080201007387 */ /* 0x0005e20000100800 */
[----:B------:R-:W3:Y:S03]  /*0120*/  LDCU.64 UR6, c[0x4][0x8] ;  /* 0x01000100ff0677ac */ /* 0x000ee60008000a00 */
[----:B------:R2:W-:Y:S01]  /*0130*/  STL.64 [R1], R2 ;  /* 0x0000000201007387 */ /* 0x0005e20000100a00 */
[----:B------:R2:W4:Y:S01]  /*0140*/  LDC.64 R10, c[0x4][R0] ;  /* 0x01000000000a7b82 */ /* 0x0005220000000a00 */
[----:B---3--:R-:W-:Y:S01]  /*0150*/  MOV R4, UR6 ;  /* 0x0000000600047c02 */ /* 0x008fe20008000f00 */
[----:B0-----:R-:W-:-:S04]  /*0160*/  IMAD.WIDE R8, R2, 0x4, R8 ;  /* 0x0000000402087825 */ /* 0x001fc800078e0208 */
[----:B------:R-:W-:Y:S01]  /*0170*/  IMAD.U32 R5, RZ, RZ, UR7 ;  /* 0x00000007ff057e24 */ /* 0x000fe2000f8e00ff */
[----:B-1----:R2:W-:Y:S06]  /*0180*/  STG.E desc[UR4][R8.64], R2 ;  /* 0x0000000208007986 */ /* 0x0025ec000c101904 */
[----:B------:R-:W-:-:S07]  /*0190*/  LEPC R20, `(.L_x_0) ;  /* 0x000000001014794e */ /* 0x000fce0000000000 */
[----:B--2-4-:R-:W-:Y:S05]  /*01a0*/  CALL.ABS.NOINC R10 ;  /* 0x000000000a007343 */ /* 0x014fea0003c00000 */
.L_x_0:
[----:B------:R-:W-:Y:S05]  /*01b0*/  EXIT ;  /* 0x000000000000794d */ /* 0x000fea0003800000 */
.L_x_1:
[----:B------:R-:W-:-:S00]  /*01c0*/  BRA `(.L_x_1) ;  /* 0xfffffffc00fc7947 */ /* 0x000fc0000383ffff */
[----:B------:R-:W-:-:S00]  /*01d0*/  NOP ;  /* 0x0000000000007918 */ /* 0x000fc00000000000 */
        /* <DEDUP_REMOVED lines=10> */
.L_x_2:


//--------------------- .nv.global.init           --------------------------
	.section	.nv.global.init,"aw",@progbits
.nv.global.init:
	.type		$str,@object
	.size		$str,(.L_0 - $str)
$str:
        /*0000*/ 	.byte	0x54, 0x68, 0x72, 0x65, 0x61, 0x64, 0x20, 0x25, 0x64, 0x20, 0x77, 0x72, 0x69, 0x74, 0x69, 0x6e
        /*0010*/ 	.byte	0x67, 0x20, 0x74, 0x6f, 0x20, 0x64, 0x5f, 0x61, 0x72, 0x72, 0x5b, 0x25, 0x64, 0x5d, 0x20, 0x3d
        /*0020*/ 	.byte	0x20, 0x25, 0x64, 0x0a, 0x00
.L_0:


//--------------------- .nv.shared.reserved.0     --------------------------
	.section	.nv.shared.reserved.0,"aw",@nobits
	.weak		__nv_reservedSMEM_offset_0_alias
	.size		__nv_reservedSMEM_offset_0_alias, 0, 64
	.other		__nv_reservedSMEM_offset_0_alias,@"STO_CUDA_RESERVED_SHARED STV_DEFAULT"
__nv_reservedSMEM_offset_0_alias:
	.zero		0
	.zero		64


//--------------------- .nv.constant0._Z9fillArrayPii --------------------------
	.section	.nv.constant0._Z9fillArrayPii,"a",@progbits
	.sectionflags	@""
	.align	4
.nv.constant0._Z9fillArrayPii:
	.zero		908


//--------------------- SYMBOLS --------------------------

	.type		.nv.reservedSmem.offset0,@object
	.size		.nv.reservedSmem.offset0,0x4
	.type		vprintf,@function
